	.headerflags	@"EF_CUDA_TEXMODE_UNIFIED EF_CUDA_64BIT_ADDRESS EF_CUDA_ACCELERATORS EF_CUDA_SM90 EF_CUDA_VIRTUAL_SM(EF_CUDA_SM90)"
	.elftype	@"ET_EXEC"


//--------------------- .nv.info                  --------------------------
	.section	.nv.info,"",@"SHT_CUDA_INFO"
	.align	4


	//----- nvinfo : EIATTR_REGCOUNT
	.align		4
        /*0000*/ 	.byte	0x04, 0x2f
        /*0002*/ 	.short	(.L_3 - .L_2)
	.align		4
.L_2:
        /*0004*/ 	.word	index@(triton_poi_fused__native_batch_norm_legit_no_training_relu_2)
        /*0008*/ 	.word	0x00000012


	//----- nvinfo : EIATTR_MIN_STACK_SIZE
	.align		4
.L_3:
        /*000c*/ 	.byte	0x04, 0x12
        /*000e*/ 	.short	(.L_5 - .L_4)
	.align		4
.L_4:
        /*0010*/ 	.word	index@(triton_poi_fused__native_batch_norm_legit_no_training_relu_2)
        /*0014*/ 	.word	0x00000000


	//----- nvinfo : EIATTR_FRAME_SIZE
	.align		4
.L_5:
        /*0018*/ 	.byte	0x04, 0x11
        /*001a*/ 	.short	(.L_7 - .L_6)
	.align		4
.L_6:
        /*001c*/ 	.word	index@(triton_poi_fused__native_batch_norm_legit_no_training_relu_2)
        /*0020*/ 	.word	0x00000000


	//----- nvinfo : EIATTR_MIN_STACK_SIZE
	.align		4
.L_7:
        /*0024*/ 	.byte	0x04, 0x12
        /*0026*/ 	.short	(.L_9 - .L_8)
	.align		4
.L_8:
        /*0028*/ 	.word	index@(triton_poi_fused__native_batch_norm_legit_no_training_relu_2)
        /*002c*/ 	.word	0x00000000
.L_9:


//--------------------- .nv.info.triton_poi_fused__native_batch_norm_legit_no_training_relu_2 --------------------------
	.section	.nv.info.triton_poi_fused__native_batch_norm_legit_no_training_relu_2,"",@"SHT_CUDA_INFO"
	.sectionflags	@""
	.align	4


	//----- nvinfo : EIATTR_CUDA_API_VERSION
	.align		4
        /*0000*/ 	.byte	0x04, 0x37
        /*0002*/ 	.short	(.L_11 - .L_10)
.L_10:
        /*0004*/ 	.word	0x0000007c


	//----- nvinfo : EIATTR_KPARAM_INFO
	.align		4
.L_11:
        /*0008*/ 	.byte	0x04, 0x17
        /*000a*/ 	.short	(.L_13 - .L_12)
.L_12:
        /*000c*/ 	.word	0x00000000
        /*0010*/ 	.short	0x0006
        /*0012*/ 	.short	0x0030
        /*0014*/ 	.byte	0x00, 0xf0, 0x11, 0x00


	//----- nvinfo : EIATTR_KPARAM_INFO
	.align		4
.L_13:
        /*0018*/ 	.byte	0x04, 0x17
        /*001a*/ 	.short	(.L_15 - .L_14)
.L_14:
        /*001c*/ 	.word	0x00000000
        /*0020*/ 	.short	0x0005
        /*0022*/ 	.short	0x0028
        /*0024*/ 	.byte	0x00, 0xf4, 0x21, 0x00


	//----- nvinfo : EIATTR_KPARAM_INFO
	.align		4
.L_15:
        /*0028*/ 	.byte	0x04, 0x17
        /*002a*/ 	.short	(.L_17 - .L_16)
.L_16:
        /*002c*/ 	.word	0x00000000
        /*0030*/ 	.short	0x0004
        /*0032*/ 	.short	0x0020
        /*0034*/ 	.byte	0x00, 0xf4, 0x21, 0x00


	//----- nvinfo : EIATTR_KPARAM_INFO
	.align		4
.L_17:
        /*0038*/ 	.byte	0x04, 0x17
        /*003a*/ 	.short	(.L_19 - .L_18)
.L_18:
        /*003c*/ 	.word	0x00000000
        /*0040*/ 	.short	0x0003
        /*0042*/ 	.short	0x0018
        /*0044*/ 	.byte	0x00, 0xf4, 0x21, 0x00


	//----- nvinfo : EIATTR_KPARAM_INFO
	.align		4
.L_19:
        /*0048*/ 	.byte	0x04, 0x17
        /*004a*/ 	.short	(.L_21 - .L_20)
.L_20:
        /*004c*/ 	.word	0x00000000
        /*0050*/ 	.short	0x0002
        /*0052*/ 	.short	0x0010
        /*0054*/ 	.byte	0x00, 0xf4, 0x21, 0x00


	//----- nvinfo : EIATTR_KPARAM_INFO
	.align		4
.L_21:
        /*0058*/ 	.byte	0x04, 0x17
        /*005a*/ 	.short	(.L_23 - .L_22)
.L_22:
        /*005c*/ 	.word	0x00000000
        /*0060*/ 	.short	0x0001
        /*0062*/ 	.short	0x0008
        /*0064*/ 	.byte	0x00, 0xf4, 0x21, 0x00


	//----- nvinfo : EIATTR_KPARAM_INFO
	.align		4
.L_23:
        /*0068*/ 	.byte	0x04, 0x17
        /*006a*/ 	.short	(.L_25 - .L_24)
.L_24:
        /*006c*/ 	.word	0x00000000
        /*0070*/ 	.short	0x0000
        /*0072*/ 	.short	0x0000
        /*0074*/ 	.byte	0x00, 0xf4, 0x21, 0x00


	//----- nvinfo : EIATTR_SPARSE_MMA_MASK
	.align		4
.L_25:
        /*0078*/ 	.byte	0x03, 0x50
        /*007a*/ 	.short	0x0000


	//----- nvinfo : EIATTR_MAXREG_COUNT
	.align		4
        /*007c*/ 	.byte	0x03, 0x1b
        /*007e*/ 	.short	0x00ff


	//----- nvinfo : EIATTR_EXIT_INSTR_OFFSETS
	.align		4
        /*0080*/ 	.byte	0x04, 0x1c
        /*0082*/ 	.short	(.L_27 - .L_26)


	//   ....[0]....
.L_26:
        /*0084*/ 	.word	0x00000310


	//   ....[1]....
        /*0088*/ 	.word	0x00000330


	//----- nvinfo : EIATTR_REQNTID
	.align		4
.L_27:
        /*008c*/ 	.byte	0x04, 0x10
        /*008e*/ 	.short	(.L_29 - .L_28)
.L_28:
        /*0090*/ 	.word	0x00000080
        /*0094*/ 	.word	0x00000001
        /*0098*/ 	.word	0x00000001


	//----- nvinfo : EIATTR_CBANK_PARAM_SIZE
	.align		4
.L_29:
        /*009c*/ 	.byte	0x03, 0x19
        /*009e*/ 	.short	0x0034


	//----- nvinfo : EIATTR_PARAM_CBANK
	.align		4
        /*00a0*/ 	.byte	0x04, 0x0a
        /*00a2*/ 	.short	(.L_31 - .L_30)
	.align		4
.L_30:
        /*00a4*/ 	.word	index@(.nv.constant0.triton_poi_fused__native_batch_norm_legit_no_training_relu_2)
        /*00a8*/ 	.short	0x0210
        /*00aa*/ 	.short	0x0034


	//----- nvinfo : EIATTR_SW_WAR
	.align		4
.L_31:
        /*00ac*/ 	.byte	0x04, 0x36
        /*00ae*/ 	.short	(.L_33 - .L_32)
.L_32:
        /*00b0*/ 	.word	0x00000008
.L_33:


//--------------------- .nv.callgraph             --------------------------
	.section	.nv.callgraph,"",@"SHT_CUDA_CALLGRAPH"
	.align	4
	.sectionentsize	8
	.align		4
        /*0000*/ 	.word	0x00000000
	.align		4
        /*0004*/ 	.word	0xffffffff
	.align		4
        /*0008*/ 	.word	0x00000000
	.align		4
        /*000c*/ 	.word	0xfffffffe
	.align		4
        /*0010*/ 	.word	0x00000000
	.align		4
        /*0014*/ 	.word	0xfffffffd
	.align		4
        /*0018*/ 	.word	0x00000000
	.align		4
        /*001c*/ 	.word	0xfffffffc


//--------------------- .nv.constant4             --------------------------
	.section	.nv.constant4,"a",@progbits
	.align	8
	.align		8
.nv.constant4:
        /*0000*/ 	.dword	_$_str
	.align		8
        /*0008*/ 	.dword	_$_str_$_2


//--------------------- .text.triton_poi_fused__native_batch_norm_legit_no_training_relu_2 --------------------------
	.section	.text.triton_poi_fused__native_batch_norm_legit_no_training_relu_2,"ax",@progbits
	.align	128
        .global         triton_poi_fused__native_batch_norm_legit_no_training_relu_2
        .type           triton_poi_fused__native_batch_norm_legit_no_training_relu_2,@function
        .size           triton_poi_fused__native_batch_norm_legit_no_training_relu_2,(.L_x_1 - triton_poi_fused__native_batch_norm_legit_no_training_relu_2)
        .other          triton_poi_fused__native_batch_norm_legit_no_training_relu_2,@"STO_CUDA_ENTRY STV_DEFAULT"
triton_poi_fused__native_batch_norm_legit_no_training_relu_2:
.text.triton_poi_fused__native_batch_norm_legit_no_training_relu_2:
[----:B------:R-:W0:Y:S01]  /*0000*/  LDC R1, c[0x0][0x28] ;  /* 0x00000a00ff017b82 */ /* 0x000e220000000800 */
[----:B------:R-:W1:Y:S07]  /*0010*/  S2R R0, SR_TID.X ;  /* 0x0000000000007919 */ /* 0x000e6e0000002100 */
[----:B------:R-:W2:Y:S01]  /*0020*/  LDC.64 R8, c[0x0][0x220] ;  /* 0x00008800ff087b82 */ /* 0x000ea20000000a00 */
[----:B------:R-:W-:Y:S01]  /*0030*/  HFMA2.MMA R14, -RZ, RZ, 0, 0 ;  /* 0x00000000ff0e7435 */ /* 0x000fe200000001ff */
[----:B------:R-:W-:Y:S01]  /*0040*/  ULDC.64 UR4, c[0x0][0x208] ;  /* 0x0000820000047ab9 */ /* 0x000fe20000000a00 */
[----:B------:R-:W3:Y:S05]  /*0050*/  S2R R3, SR_CTAID.X ;  /* 0x0000000000037919 */ /* 0x000eea0000002500 */
[----:B------:R-:W4:Y:S08]  /*0060*/  LDC.64 R4, c[0x0][0x210] ;  /* 0x00008400ff047b82 */ /* 0x000f300000000a00 */
[----:B------:R-:W5:Y:S08]  /*0070*/  LDC.64 R6, c[0x0][0x218] ;  /* 0x00008600ff067b82 */ /* 0x000f700000000a00 */
[----:B------:R-:W4:Y:S01]  /*0080*/  LDC.64 R10, c[0x0][0x228] ;  /* 0x00008a00ff0a7b82 */ /* 0x000f220000000a00 */
[----:B-1----:R-:W-:-:S07]  /*0090*/  LOP3.LUT R0, R0, 0x7f, RZ, 0xc0, !PT ;  /* 0x0000007f00007812 */ /* 0x002fce00078ec0ff */
[----:B------:R-:W1:Y:S01]  /*00a0*/  LDC.64 R12, c[0x0][0x230] ;  /* 0x00008c00ff0c7b82 */ /* 0x000e620000000a00 */
[----:B---3--:R-:W-:-:S04]  /*00b0*/  LEA R0, R3, R0, 0x7 ;  /* 0x0000000003007211 */ /* 0x008fc800078e38ff */
[C---:B------:R-:W-:Y:S01]  /*00c0*/  ISETP.GE.AND P0, PT, R0.reuse, 0x6200, PT ;  /* 0x000062000000780c */ /* 0x040fe20003f06270 */
[----:B------:R-:W-:-:S05]  /*00d0*/  IMAD.HI R2, R0, 0x5397829d, RZ ;  /* 0x5397829d00027827 */ /* 0x000fca00078e02ff */
[----:B------:R-:W-:-:S04]  /*00e0*/  SHF.R.U32.HI R3, RZ, 0x1f, R2 ;  /* 0x0000001fff037819 */ /* 0x000fc80000011602 */
[----:B------:R-:W-:-:S04]  /*00f0*/  LEA.HI.SX32 R3, R2, R3, 0x18 ;  /* 0x0000000302037211 */ /* 0x000fc800078fc2ff */
[----:B------:R-:W-:-:S04]  /*0100*/  LEA.HI R2, R3, R3, RZ, 0x3 ;  /* 0x0000000303027211 */ /* 0x000fc800078f18ff */
[----:B------:R-:W-:-:S04]  /*0110*/  LOP3.LUT R2, R2, 0xfffffff8, RZ, 0xc0, !PT ;  /* 0xfffffff802027812 */ /* 0x000fc800078ec0ff */
[----:B------:R-:W-:-:S05]  /*0120*/  IADD3 R15, R3, -R2, RZ ;  /* 0x80000002030f7210 */ /* 0x000fca0007ffe0ff */
[----:B--2---:R-:W-:-:S05]  /*0130*/  IMAD.WIDE R8, R15, 0x4, R8 ;  /* 0x000000040f087825 */ /* 0x004fca00078e0208 */
[----:B------:R2:W3:Y:S01]  /*0140*/  @!P0 LDG.E.EL R14, desc[UR4][R8.64] ;  /* 0x00000004080e8981 */ /* 0x0004e2000c2e1900 */
[----:B------:R-:W-:Y:S01]  /*0150*/  CS2R R2, SRZ ;  /* 0x0000000000027805 */ /* 0x000fe2000001ff00 */
[----:B----4-:R-:W-:-:S04]  /*0160*/  IMAD.WIDE R4, R0, 0x4, R4 ;  /* 0x0000000400047825 */ /* 0x010fc800078e0204 */
[C---:B-----5:R-:W-:Y:S01]  /*0170*/  IMAD.WIDE R6, R15.reuse, 0x4, R6 ;  /* 0x000000040f067825 */ /* 0x060fe200078e0206 */
[----:B------:R4:W5:Y:S03]  /*0180*/  @!P0 LDG.E R2, desc[UR4][R4.64] ;  /* 0x0000000404028981 */ /* 0x000966000c1e1900 */
[C---:B0-2---:R-:W-:Y:S01]  /*0190*/  IMAD.WIDE R8, R15.reuse, 0x4, R10 ;  /* 0x000000040f087825 */ /* 0x045fe200078e020a */
[----:B------:R0:W5:Y:S03]  /*01a0*/  @!P0 LDG.E.EL R3, desc[UR4][R6.64] ;  /* 0x0000000406038981 */ /* 0x000166000c2e1900 */
[----:B-1----:R-:W-:Y:S01]  /*01b0*/  IMAD.WIDE R10, R15, 0x4, R12 ;  /* 0x000000040f0a7825 */ /* 0x002fe200078e020c */
[----:B------:R-:W-:Y:S01]  /*01c0*/  CS2R R12, SRZ ;  /* 0x00000000000c7805 */ /* 0x000fe2000001ff00 */
[----:B----4-:R-:W1:Y:S05]  /*01d0*/  LDC.64 R4, c[0x0][0x238] ;  /* 0x00008e00ff047b82 */ /* 0x010e6a0000000a00 */
[----:B------:R-:W2:Y:S04]  /*01e0*/  @!P0 LDG.E.EL R12, desc[UR4][R8.64] ;  /* 0x00000004080c8981 */ /* 0x000ea8000c2e1900 */
[----:B------:R-:W2:Y:S01]  /*01f0*/  @!P0 LDG.E.EL R13, desc[UR4][R10.64] ;  /* 0x000000040a0d8981 */ /* 0x000ea2000c2e1900 */
[----:B0-----:R-:W-:Y:S01]  /*0200*/  MOV R6, 0x3e800000 ;  /* 0x3e80000000067802 */ /* 0x001fe20000000f00 */
[----:B---3--:R-:W-:-:S04]  /*0210*/  FADD R14, R14, 9.9999997473787516356e-06 ;  /* 0x3727c5ac0e0e7421 */ /* 0x008fc80000000000 */
[----:B------:R-:W0:Y:S01]  /*0220*/  MUFU.SQRT R15, R14 ;  /* 0x0000000e000f7308 */ /* 0x000e220000002000 */
[----:B-----5:R-:W-:Y:S01]  /*0230*/  FADD R2, -R3, R2 ;  /* 0x0000000203027221 */ /* 0x020fe20000000100 */
[C---:B0-----:R-:W-:Y:S02]  /*0240*/  FSETP.GT.AND P1, PT, R15.reuse, 8.50705917302346158658e+37, PT ;  /* 0x7e8000000f00780b */ /* 0x041fe40003f24000 */
[----:B------:R-:W-:Y:S02]  /*0250*/  FSETP.GEU.AND P2, PT, R15, 1.175494350822287508e-38, PT ;  /* 0x008000000f00780b */ /* 0x000fe40003f4e000 */
[----:B------:R-:W-:-:S09]  /*0260*/  FSEL R6, R6, 1, P1 ;  /* 0x3f80000006067808 */ /* 0x000fd20000800000 */
[----:B------:R-:W-:Y:S02]  /*0270*/  @P1 FMUL R15, R15, 0.25 ;  /* 0x3e8000000f0f1820 */ /* 0x000fe40000400000 */
[----:B------:R-:W-:Y:S02]  /*0280*/  @!P2 FMUL R6, R6, 16777216 ;  /* 0x4b8000000606a820 */ /* 0x000fe40000400000 */
[----:B------:R-:W-:-:S06]  /*0290*/  @!P2 FMUL R15, R15, 16777216 ;  /* 0x4b8000000f0fa820 */ /* 0x000fcc0000400000 */
[----:B------:R-:W0:Y:S02]  /*02a0*/  MUFU.RCP R15, R15 ;  /* 0x0000000f000f7308 */ /* 0x000e240000001000 */
[----:B0-----:R-:W-:-:S04]  /*02b0*/  FMUL R3, R15, R6 ;  /* 0x000000060f037220 */ /* 0x001fc80000400000 */
[----:B------:R-:W-:-:S04]  /*02c0*/  FMUL R2, R2, R3 ;  /* 0x0000000302027220 */ /* 0x000fc80000400000 */
[----:B--2---:R-:W-:Y:S01]  /*02d0*/  FFMA R12, R2, R12, R13 ;  /* 0x0000000c020c7223 */ /* 0x004fe2000000000d */
[----:B-1----:R-:W-:-:S04]  /*02e0*/  IMAD.WIDE R2, R0, 0x4, R4 ;  /* 0x0000000400027825 */ /* 0x002fc800078e0204 */
[----:B------:R-:W-:-:S04]  /*02f0*/  FSETP.GEU.AND P1, PT, R12, RZ, PT ;  /* 0x000000ff0c00720b */ /* 0x000fc80003f2e000 */
[----:B------:R-:W-:Y:S01]  /*0300*/  FSEL R5, R12, RZ, P1 ;  /* 0x000000ff0c057208 */ /* 0x000fe20000800000 */
[----:B------:R-:W-:Y:S08]  /*0310*/  @P0 EXIT ;  /* 0x000000000000094d */ /* 0x000ff00003800000 */
[----:B------:R-:W-:Y:S01]  /*0320*/  STG.E desc[UR4][R2.64], R5 ;  /* 0x0000000502007986 */ /* 0x000fe2000c101904 */
[----:B------:R-:W-:Y:S05]  /*0330*/  EXIT ;  /* 0x000000000000794d */ /* 0x000fea0003800000 */
.L_x_0:
[----:B------:R-:W-:-:S00]  /*0340*/  BRA `(.L_x_0) ;  /* 0xfffffffc00fc7947 */ /* 0x000fc0000383ffff */
[----:B------:R-:W-:-:S00]  /*0350*/  NOP ;  /* 0x0000000000007918 */ /* 0x000fc00000000000 */
        /* <DEDUP_REMOVED lines=10> */
.L_x_1:


//--------------------- .nv.global.init           --------------------------
	.section	.nv.global.init,"aw",@progbits
.nv.global.init:
	.type		_$_str,@object
	.size		_$_str,(_$_str_$_2 - _$_str)
_$_str:
        /*0000*/ 	.byte	0x5f, 0x5f, 0x43, 0x55, 0x44, 0x41, 0x5f, 0x46, 0x54, 0x5a, 0x00
	.type		_$_str_$_2,@object
	.size		_$_str_$_2,(.L_1 - _$_str_$_2)
_$_str_$_2:
        /*000b*/ 	.byte	0x5f, 0x5f, 0x43, 0x55, 0x44, 0x41, 0x5f, 0x50, 0x52, 0x45, 0x43, 0x5f, 0x53, 0x51, 0x52, 0x54
        /*001b*/ 	.byte	0x00
.L_1:


//--------------------- .nv.constant0.triton_poi_fused__native_batch_norm_legit_no_training_relu_2 --------------------------
	.section	.nv.constant0.triton_poi_fused__native_batch_norm_legit_no_training_relu_2,"a",@progbits
	.sectionflags	@""
	.align	4
.nv.constant0.triton_poi_fused__native_batch_norm_legit_no_training_relu_2:
	.zero		580
